//
// Generated by NVIDIA NVVM Compiler
//
// Compiler Build ID: CL-36424714
// Cuda compilation tools, release 13.0, V13.0.88
// Based on NVVM 20.0.0
//

.version 9.0
.target sm_100
.address_size 64

	// .globl	_Z5hellov
.extern .func  (.param .b32 func_retval0) vprintf
(
	.param .b64 vprintf_param_0,
	.param .b64 vprintf_param_1
)
;
.global .align 1 .b8 $str[22] = {72, 101, 108, 108, 111, 32, 102, 114, 111, 109, 32, 116, 104, 114, 101, 97, 100, 32, 37, 100, 10};

.visible .entry _Z5hellov()
{
	.local .align 8 .b8 	__local_depot0[8];
	.reg .b64 	%SP;
	.reg .b64 	%SPL;
	.reg .pred 	%p<9>;
	.reg .b32 	%r<29>;
	.reg .b64 	%rd<27>;

	mov.u64 	%SPL, __local_depot0;
	cvta.local.u64 	%SP, %SPL;
	add.u64 	%rd2, %SP, 0;
	add.u64 	%rd1, %SPL, 0;
	mov.u32 	%r2, %ctaid.x;
	mov.u32 	%r3, %ntid.x;
	mov.u32 	%r4, %tid.x;
	mad.lo.s32 	%r1, %r2, %r3, %r4;
	setp.ne.s32 	%p1, %r1, 0;
	@%p1 bra 	$L__BB0_2;
	mov.b32 	%r5, 0;
	st.local.u32 	[%rd1], %r5;
	mov.u64 	%rd3, $str;
	cvta.global.u64 	%rd4, %rd3;
	{ // callseq 0, 0
	.param .b64 param0;
	st.param.b64 	[param0], %rd4;
	.param .b64 param1;
	st.param.b64 	[param1], %rd2;
	.param .b32 retval0;
	call.uni (retval0), 
	vprintf, 
	(
	param0, 
	param1
	);
	ld.param.b32 	%r6, [retval0];
	} // callseq 0
$L__BB0_2:
	bar.sync 	0;
	setp.ne.s32 	%p2, %r1, 1;
	@%p2 bra 	$L__BB0_4;
	mov.b32 	%r8, 1;
	st.local.u32 	[%rd1], %r8;
	mov.u64 	%rd6, $str;
	cvta.global.u64 	%rd7, %rd6;
	{ // callseq 1, 0
	.param .b64 param0;
	st.param.b64 	[param0], %rd7;
	.param .b64 param1;
	st.param.b64 	[param1], %rd2;
	.param .b32 retval0;
	call.uni (retval0), 
	vprintf, 
	(
	param0, 
	param1
	);
	ld.param.b32 	%r9, [retval0];
	} // callseq 1
$L__BB0_4:
	bar.sync 	0;
	setp.ne.s32 	%p3, %r1, 2;
	@%p3 bra 	$L__BB0_6;
	mov.b32 	%r11, 2;
	st.local.u32 	[%rd1], %r11;
	mov.u64 	%rd9, $str;
	cvta.global.u64 	%rd10, %rd9;
	{ // callseq 2, 0
	.param .b64 param0;
	st.param.b64 	[param0], %rd10;
	.param .b64 param1;
	st.param.b64 	[param1], %rd2;
	.param .b32 retval0;
	call.uni (retval0), 
	vprintf, 
	(
	param0, 
	param1
	);
	ld.param.b32 	%r12, [retval0];
	} // callseq 2
$L__BB0_6:
	bar.sync 	0;
	setp.ne.s32 	%p4, %r1, 3;
	@%p4 bra 	$L__BB0_8;
	mov.b32 	%r14, 3;
	st.local.u32 	[%rd1], %r14;
	mov.u64 	%rd12, $str;
	cvta.global.u64 	%rd13, %rd12;
	{ // callseq 3, 0
	.param .b64 param0;
	st.param.b64 	[param0], %rd13;
	.param .b64 param1;
	st.param.b64 	[param1], %rd2;
	.param .b32 retval0;
	call.uni (retval0), 
	vprintf, 
	(
	param0, 
	param1
	);
	ld.param.b32 	%r15, [retval0];
	} // callseq 3
$L__BB0_8:
	bar.sync 	0;
	setp.ne.s32 	%p5, %r1, 4;
	@%p5 bra 	$L__BB0_10;
	mov.b32 	%r17, 4;
	st.local.u32 	[%rd1], %r17;
	mov.u64 	%rd15, $str;
	cvta.global.u64 	%rd16, %rd15;
	{ // callseq 4, 0
	.param .b64 param0;
	st.param.b64 	[param0], %rd16;
	.param .b64 param1;
	st.param.b64 	[param1], %rd2;
	.param .b32 retval0;
	call.uni (retval0), 
	vprintf, 
	(
	param0, 
	param1
	);
	ld.param.b32 	%r18, [retval0];
	} // callseq 4
$L__BB0_10:
	bar.sync 	0;
	setp.ne.s32 	%p6, %r1, 5;
	@%p6 bra 	$L__BB0_12;
	mov.b32 	%r20, 5;
	st.local.u32 	[%rd1], %r20;
	mov.u64 	%rd18, $str;
	cvta.global.u64 	%rd19, %rd18;
	{ // callseq 5, 0
	.param .b64 param0;
	st.param.b64 	[param0], %rd19;
	.param .b64 param1;
	st.param.b64 	[param1], %rd2;
	.param .b32 retval0;
	call.uni (retval0), 
	vprintf, 
	(
	param0, 
	param1
	);
	ld.param.b32 	%r21, [retval0];
	} // callseq 5
$L__BB0_12:
	bar.sync 	0;
	setp.ne.s32 	%p7, %r1, 6;
	@%p7 bra 	$L__BB0_14;
	mov.b32 	%r23, 6;
	st.local.u32 	[%rd1], %r23;
	mov.u64 	%rd21, $str;
	cvta.global.u64 	%rd22, %rd21;
	{ // callseq 6, 0
	.param .b64 param0;
	st.param.b64 	[param0], %rd22;
	.param .b64 param1;
	st.param.b64 	[param1], %rd2;
	.param .b32 retval0;
	call.uni (retval0), 
	vprintf, 
	(
	param0, 
	param1
	);
	ld.param.b32 	%r24, [retval0];
	} // callseq 6
$L__BB0_14:
	bar.sync 	0;
	setp.ne.s32 	%p8, %r1, 7;
	@%p8 bra 	$L__BB0_16;
	mov.b32 	%r26, 7;
	st.local.u32 	[%rd1], %r26;
	mov.u64 	%rd24, $str;
	cvta.global.u64 	%rd25, %rd24;
	{ // callseq 7, 0
	.param .b64 param0;
	st.param.b64 	[param0], %rd25;
	.param .b64 param1;
	st.param.b64 	[param1], %rd2;
	.param .b32 retval0;
	call.uni (retval0), 
	vprintf, 
	(
	param0, 
	param1
	);
	ld.param.b32 	%r27, [retval0];
	} // callseq 7
$L__BB0_16:
	bar.sync 	0;
	ret;

}


// ===== COMPILED SASS (sm_100) =====

	.target	sm_100

	.elftype	@"ET_EXEC"


//--------------------- .note.nv.tkinfo           --------------------------
	.section	.note.nv.tkinfo,"",@"SHT_NOTE"
	.sectionflags	@"SHF_NOTE_NV_TKINFO"
	.tkinfo
        /*0018*/ 	.word	0x00000002
        /*0030*/ 	.string	""
        /*0030*/ 	.string	"ptxas"
        /*0030*/ 	.string	"Cuda compilation tools, release 13.0, V13.0.88"
        /*0030*/ 	.string	"Build cuda_13.0.r13.0/compiler.36424714_0"
        /*0030*/ 	.string	"-arch sm_100 -m 64 "



//--------------------- .note.nv.cuinfo           --------------------------
	.section	.note.nv.cuinfo,"",@"SHT_NOTE"
	.sectionflags	@"SHF_NOTE_NV_CUINFO"
        /*0018*/ 	.short	0x0002
        /*001a*/ 	.short	0x0064
        /*001c*/ 	.short	0x0082
	.zero		2


//--------------------- .nv.info                  --------------------------
	.section	.nv.info,"",@"SHT_CUDA_INFO"
	.align	4


	//----- nvinfo : EIATTR_REGCOUNT
	.align		4
        /*0000*/ 	.byte	0x04, 0x2f
        /*0002*/ 	.short	(.L_2 - .L_1)
	.align		4
.L_1:
        /*0004*/ 	.word	index@(_Z5hellov)
        /*0008*/ 	.word	0x00000018


	//----- nvinfo : EIATTR_FRAME_SIZE
	.align		4
.L_2:
        /*000c*/ 	.byte	0x04, 0x11
        /*000e*/ 	.short	(.L_4 - .L_3)
	.align		4
.L_3:
        /*0010*/ 	.word	index@(_Z5hellov)
        /*0014*/ 	.word	0x00000008


	//----- nvinfo : EIATTR_MIN_STACK_SIZE
	.align		4
.L_4:
        /*0018*/ 	.byte	0x04, 0x12
        /*001a*/ 	.short	(.L_6 - .L_5)
	.align		4
.L_5:
        /*001c*/ 	.word	index@(_Z5hellov)
        /*0020*/ 	.word	0x00000008
.L_6:


//--------------------- .nv.compat                --------------------------
	.section	.nv.compat,"",@"SHT_CUDA_COMPAT_INFO"
	.align	4
        /*0000*/ 	.byte	0x02, 0x09, 0x00, 0x00, 0x02, 0x02, 0x01, 0x00, 0x02, 0x05, 0x05, 0x00, 0x03, 0x07, 0x01, 0x01
        /*0010*/ 	.byte	0x02, 0x03, 0x00, 0x00, 0x02, 0x06, 0x01, 0x00, 0x04, 0x0b, 0x08, 0x00, 0x09, 0x00, 0x00, 0x00
        /*0020*/ 	.byte	0x00, 0x00, 0x00, 0x00


//--------------------- .nv.info._Z5hellov        --------------------------
	.section	.nv.info._Z5hellov,"",@"SHT_CUDA_INFO"
	.sectionflags	@""
	.align	4


	//----- nvinfo : EIATTR_CUDA_API_VERSION
	.align		4
        /*0000*/ 	.byte	0x04, 0x37
        /*0002*/ 	.short	(.L_8 - .L_7)
.L_7:
        /*0004*/ 	.word	0x00000082


	//----- nvinfo : EIATTR_SPARSE_MMA_MASK
	.align		4
.L_8:
        /*0008*/ 	.byte	0x03, 0x50
        /*000a*/ 	.short	0x0000


	//----- nvinfo : EIATTR_MAXREG_COUNT
	.align		4
        /*000c*/ 	.byte	0x03, 0x1b
        /*000e*/ 	.short	0x00ff


	//----- nvinfo : EIATTR_NUM_BARRIERS
	.align		4
        /*0010*/ 	.byte	0x02, 0x4c
        /*0012*/ 	.byte	0x01
	.zero		1


	//----- nvinfo : EIATTR_EXTERNS
	.align		4
        /*0014*/ 	.byte	0x04, 0x0f
        /*0016*/ 	.short	(.L_10 - .L_9)


	//   ....[0]....
	.align		4
.L_9:
        /*0018*/ 	.word	index@(vprintf)


	//----- nvinfo : EIATTR_MERCURY_ISA_VERSION
	.align		4
.L_10:
        /*001c*/ 	.byte	0x03, 0x5f
        /*001e*/ 	.short	0x0101


	//----- nvinfo : EIATTR_VRC_CTA_INIT_COUNT
	.align		4
        /*0020*/ 	.byte	0x02, 0x4a
	.zero		1
	.zero		1


	//----- nvinfo : EIATTR_SYSCALL_OFFSETS
	.align		4
        /*0024*/ 	.byte	0x04, 0x46
        /*0026*/ 	.short	(.L_12 - .L_11)


	//   ....[0]....
.L_11:
        /*0028*/ 	.word	0x00000150


	//   ....[1]....
        /*002c*/ 	.word	0x00000240


	//   ....[2]....
        /*0030*/ 	.word	0x00000330


	//   ....[3]....
        /*0034*/ 	.word	0x00000420


	//   ....[4]....
        /*0038*/ 	.word	0x00000510


	//   ....[5]....
        /*003c*/ 	.word	0x00000600


	//   ....[6]....
        /*0040*/ 	.word	0x000006f0


	//   ....[7]....
        /*0044*/ 	.word	0x000007e0


	//----- nvinfo : EIATTR_EXIT_INSTR_OFFSETS
	.align		4
.L_12:
        /*0048*/ 	.byte	0x04, 0x1c
        /*004a*/ 	.short	(.L_14 - .L_13)


	//   ....[0]....
.L_13:
        /*004c*/ 	.word	0x00000810


	//----- nvinfo : EIATTR_CRS_STACK_SIZE
	.align		4
.L_14:
        /*0050*/ 	.byte	0x04, 0x1e
        /*0052*/ 	.short	(.L_16 - .L_15)
.L_15:
        /*0054*/ 	.word	0x00000000


	//----- nvinfo : EIATTR_SW_WAR
	.align		4
.L_16:
        /*0058*/ 	.byte	0x04, 0x36
        /*005a*/ 	.short	(.L_18 - .L_17)
.L_17:
        /*005c*/ 	.word	0x00000008
.L_18:


//--------------------- .nv.callgraph             --------------------------
	.section	.nv.callgraph,"",@"SHT_CUDA_CALLGRAPH"
	.align	4
	.sectionentsize	8
	.align		4
        /*0000*/ 	.word	0x00000000
	.align		4
        /*0004*/ 	.word	0xffffffff
	.align		4
        /*0008*/ 	.word	index@(_Z5hellov)
	.align		4
        /*000c*/ 	.word	index@(vprintf)
	.align		4
        /*0010*/ 	.word	0x00000000
	.align		4
        /*0014*/ 	.word	0xfffffffe
	.align		4
        /*0018*/ 	.word	0x00000000
	.align		4
        /*001c*/ 	.word	0xfffffffd
	.align		4
        /*0020*/ 	.word	0x00000000
	.align		4
        /*0024*/ 	.word	0xfffffffc


//--------------------- .nv.constant4             --------------------------
	.section	.nv.constant4,"a",@progbits
	.align	8
	.align		8
.nv.constant4:
        /*0000*/ 	.dword	vprintf
	.align		8
        /*0008*/ 	.dword	$str


//--------------------- .text._Z5hellov           --------------------------
	.section	.text._Z5hellov,"ax",@progbits
	.align	128
        .global         _Z5hellov
        .type           _Z5hellov,@function
        .size           _Z5hellov,(.L_x_9 - _Z5hellov)
        .other          _Z5hellov,@"STO_CUDA_ENTRY STV_DEFAULT"
_Z5hellov:
.text._Z5hellov:
[----:B------:R-:W0:Y:S01]  /*0000*/  LDC R1, c[0x0][0x37c] ;  /* 0x0000df00ff017b82 */ /* 0x000e220000000800 */
[----:B------:R-:W1:Y:S01]  /*0010*/  S2R R0, SR_TID.X ;  /* 0x0000000000007919 */ /* 0x000e620000002100 */
[----:B------:R-:W2:Y:S06]  /*0020*/  LDCU UR5, c[0x0][0x2fc] ;  /* 0x00005f80ff0577ac */ /* 0x000eac0008000800 */
[----:B------:R-:W1:Y:S01]  /*0030*/  S2UR UR6, SR_CTAID.X ;  /* 0x00000000000679c3 */ /* 0x000e620000002500 */
[----:B0-----:R-:W-:Y:S01]  /*0040*/  VIADD R1, R1, 0xfffffff8 ;  /* 0xfffffff801017836 */ /* 0x001fe20000000000 */
[----:B------:R-:W0:Y:S06]  /*0050*/  LDCU UR4, c[0x0][0x2f8] ;  /* 0x00005f00ff0477ac */ /* 0x000e2c0008000800 */
[----:B------:R-:W1:Y:S01]  /*0060*/  LDC R17, c[0x0][0x360] ;  /* 0x0000d800ff117b82 */ /* 0x000e620000000800 */
[----:B0-----:R-:W-:-:S05]  /*0070*/  IADD3 R2, P1, PT, R1, UR4, RZ ;  /* 0x0000000401027c10 */ /* 0x001fca000ff3e0ff */
[----:B--2---:R-:W-:Y:S02]  /*0080*/  IMAD.X R16, RZ, RZ, UR5, P1 ;  /* 0x00000005ff107e24 */ /* 0x004fe400088e06ff */
[----:B-1----:R-:W-:-:S05]  /*0090*/  IMAD R17, R17, UR6, R0 ;  /* 0x0000000611117c24 */ /* 0x002fca000f8e0200 */
[----:B------:R-:W-:-:S13]  /*00a0*/  ISETP.NE.AND P0, PT, R17, RZ, PT ;  /* 0x000000ff1100720c */ /* 0x000fda0003f05270 */
[----:B------:R-:W-:Y:S05]  /*00b0*/  @P0 BRA `(.L_x_0) ;  /* 0x0000000000280947 */ /* 0x000fea0003800000 */
[----:B------:R-:W-:Y:S01]  /*00c0*/  MOV R0, 0x0 ;  /* 0x0000000000007802 */ /* 0x000fe20000000f00 */
[----:B------:R0:W-:Y:S01]  /*00d0*/  STL [R1], RZ ;  /* 0x000000ff01007387 */ /* 0x0001e20000100800 */
[----:B------:R-:W1:Y:S01]  /*00e0*/  LDCU.64 UR4, c[0x4][0x8] ;  /* 0x01000100ff0477ac */ /* 0x000e620008000a00 */
[----:B------:R-:W-:Y:S01]  /*00f0*/  MOV R6, R2 ;  /* 0x0000000200067202 */ /* 0x000fe20000000f00 */
[----:B------:R0:W2:Y:S01]  /*0100*/  LDC.64 R8, c[0x4][R0] ;  /* 0x0100000000087b82 */ /* 0x0000a20000000a00 */
[----:B------:R-:W-:Y:S02]  /*0110*/  IMAD.MOV.U32 R7, RZ, RZ, R16 ;  /* 0x000000ffff077224 */ /* 0x000fe400078e0010 */
[----:B-1----:R-:W-:Y:S02]  /*0120*/  IMAD.U32 R4, RZ, RZ, UR4 ;  /* 0x00000004ff047e24 */ /* 0x002fe4000f8e00ff */
[----:B0-----:R-:W-:-:S07]  /*0130*/  IMAD.U32 R5, RZ, RZ, UR5 ;  /* 0x00000005ff057e24 */ /* 0x001fce000f8e00ff */
[----:B------:R-:W-:-:S07]  /*0140*/  LEPC R20, `(.L_x_0) ;  /* 0x000000001014794e */ /* 0x000fce0000000000 */
[----:B--2---:R-:W-:Y:S05]  /*0150*/  CALL.ABS.NOINC R8 ;  /* 0x0000000008007343 */ /* 0x004fea0003c00000 */
.L_x_0:
[----:B------:R-:W-:Y:S01]  /*0160*/  ISETP.NE.AND P0, PT, R17, 0x1, PT ;  /* 0x000000011100780c */ /* 0x000fe20003f05270 */
[----:B------:R-:W-:Y:S05]  /*0170*/  WARPSYNC.ALL ;  /* 0x0000000000007948 */ /* 0x000fea0003800000 */
[----:B------:R-:W-:Y:S07]  /*0180*/  BAR.SYNC.DEFER_BLOCKING 0x0 ;  /* 0x0000000000007b1d */ /* 0x000fee0000010000 */
[----:B------:R-:W-:Y:S05]  /*0190*/  @P0 BRA `(.L_x_1) ;  /* 0x00000000002c0947 */ /* 0x000fea0003800000 */
[----:B------:R-:W-:Y:S01]  /*01a0*/  IMAD.MOV.U32 R0, RZ, RZ, 0x1 ;  /* 0x00000001ff007424 */ /* 0x000fe200078e00ff */
[----:B------:R-:W-:Y:S01]  /*01b0*/  MOV R3, 0x0 ;  /* 0x0000000000037802 */ /* 0x000fe20000000f00 */
[----:B------:R-:W0:Y:S01]  /*01c0*/  LDCU.64 UR4, c[0x4][0x8] ;  /* 0x01000100ff0477ac */ /* 0x000e220008000a00 */
[----:B------:R-:W-:Y:S02]  /*01d0*/  IMAD.MOV.U32 R6, RZ, RZ, R2 ;  /* 0x000000ffff067224 */ /* 0x000fe400078e0002 */
[----:B------:R1:W-:Y:S01]  /*01e0*/  STL [R1], R0 ;  /* 0x0000000001007387 */ /* 0x0003e20000100800 */
[----:B------:R1:W2:Y:S01]  /*01f0*/  LDC.64 R8, c[0x4][R3] ;  /* 0x0100000003087b82 */ /* 0x0002a20000000a00 */
[----:B------:R-:W-:Y:S02]  /*0200*/  IMAD.MOV.U32 R7, RZ, RZ, R16 ;  /* 0x000000ffff077224 */ /* 0x000fe400078e0010 */
[----:B0-----:R-:W-:Y:S01]  /*0210*/  IMAD.U32 R4, RZ, RZ, UR4 ;  /* 0x00000004ff047e24 */ /* 0x001fe2000f8e00ff */
[----:B-1----:R-:W-:-:S07]  /*0220*/  MOV R5, UR5 ;  /* 0x0000000500057c02 */ /* 0x002fce0008000f00 */
[----:B------:R-:W-:-:S07]  /*0230*/  LEPC R20, `(.L_x_1) ;  /* 0x000000001014794e */ /* 0x000fce0000000000 */
[----:B--2---:R-:W-:Y:S05]  /*0240*/  CALL.ABS.NOINC R8 ;  /* 0x0000000008007343 */ /* 0x004fea0003c00000 */
.L_x_1:
        /* <DEDUP_REMOVED lines=10> */
[----:B------:R-:W-:Y:S01]  /*02f0*/  IMAD.MOV.U32 R7, RZ, RZ, R16 ;  /* 0x000000ffff077224 */ /* 0x000fe200078e0010 */
[----:B0-----:R-:W-:Y:S01]  /*0300*/  MOV R4, UR4 ;  /* 0x0000000400047c02 */ /* 0x001fe20008000f00 */
[----:B-1----:R-:W-:-:S07]  /*0310*/  IMAD.U32 R5, RZ, RZ, UR5 ;  /* 0x00000005ff057e24 */ /* 0x002fce000f8e00ff */
[----:B------:R-:W-:-:S07]  /*0320*/  LEPC R20, `(.L_x_2) ;  /* 0x000000001014794e */ /* 0x000fce0000000000 */
[----:B--2---:R-:W-:Y:S05]  /*0330*/  CALL.ABS.NOINC R8 ;  /* 0x0000000008007343 */ /* 0x004fea0003c00000 */
.L_x_2:
[----:B------:R-:W-:Y:S01]  /*0340*/  ISETP.NE.AND P0, PT, R17, 0x3, PT ;  /* 0x000000031100780c */ /* 0x000fe20003f05270 */
[----:B------:R-:W-:Y:S05]  /*0350*/  WARPSYNC.ALL ;  /* 0x0000000000007948 */ /* 0x000fea0003800000 */
[----:B------:R-:W-:Y:S07]  /*0360*/  BAR.SYNC.DEFER_BLOCKING 0x0 ;  /* 0x0000000000007b1d */ /* 0x000fee0000010000 */
[----:B------:R-:W-:Y:S05]  /*0370*/  @P0 BRA `(.L_x_3) ;  /* 0x00000000002c0947 */ /* 0x000fea0003800000 */
[----:B------:R-:W-:Y:S01]  /*0380*/  HFMA2 R0, -RZ, RZ, 0, 1.78813934326171875e-07 ;  /* 0x00000003ff007431 */ /* 0x000fe200000001ff */
[----:B------:R-:W-:Y:S01]  /*0390*/  MOV R3, 0x0 ;  /* 0x0000000000037802 */ /* 0x000fe20000000f00 */
[----:B------:R-:W0:Y:S01]  /*03a0*/  LDCU.64 UR4, c[0x4][0x8] ;  /* 0x01000100ff0477ac */ /* 0x000e220008000a00 */
[----:B------:R-:W-:Y:S01]  /*03b0*/  IMAD.MOV.U32 R6, RZ, RZ, R2 ;  /* 0x000000ffff067224 */ /* 0x000fe200078e0002 */
[----:B------:R-:W-:Y:S01]  /*03c0*/  MOV R7, R16 ;  /* 0x0000001000077202 */ /* 0x000fe20000000f00 */
[----:B------:R1:W2:Y:S01]  /*03d0*/  LDC.64 R8, c[0x4][R3] ;  /* 0x0100000003087b82 */ /* 0x0002a20000000a00 */
[----:B------:R1:W-:Y:S01]  /*03e0*/  STL [R1], R0 ;  /* 0x0000000001007387 */ /* 0x0003e20000100800 */
[----:B0-----:R-:W-:Y:S02]  /*03f0*/  IMAD.U32 R4, RZ, RZ, UR4 ;  /* 0x00000004ff047e24 */ /* 0x001fe4000f8e00ff */
[----:B-1----:R-:W-:-:S07]  /*0400*/  IMAD.U32 R5, RZ, RZ, UR5 ;  /* 0x00000005ff057e24 */ /* 0x002fce000f8e00ff */
[----:B------:R-:W-:-:S07]  /*0410*/  LEPC R20, `(.L_x_3) ;  /* 0x000000001014794e */ /* 0x000fce0000000000 */
[----:B--2---:R-:W-:Y:S05]  /*0420*/  CALL.ABS.NOINC R8 ;  /* 0x0000000008007343 */ /* 0x004fea0003c00000 */
.L_x_3:
[----:B------:R-:W-:Y:S01]  /*0430*/  ISETP.NE.AND P0, PT, R17, 0x4, PT ;  /* 0x000000041100780c */ /* 0x000fe20003f05270 */
[----:B------:R-:W-:Y:S05]  /*0440*/  WARPSYNC.ALL ;  /* 0x0000000000007948 */ /* 0x000fea0003800000 */
[----:B------:R-:W-:Y:S07]  /*0450*/  BAR.SYNC.DEFER_BLOCKING 0x0 ;  /* 0x0000000000007b1d */ /* 0x000fee0000010000 */
[----:B------:R-:W-:Y:S05]  /*0460*/  @P0 BRA `(.L_x_4) ;  /* 0x00000000002c0947 */ /* 0x000fea0003800000 */
[----:B------:R-:W-:Y:S01]  /*0470*/  IMAD.MOV.U32 R0, RZ, RZ, 0x4 ;  /* 0x00000004ff007424 */ /* 0x000fe200078e00ff */
[----:B------:R-:W-:Y:S01]  /*0480*/  MOV R3, 0x0 ;  /* 0x0000000000037802 */ /* 0x000fe20000000f00 */
[----:B------:R-:W0:Y:S01]  /*0490*/  LDCU.64 UR4, c[0x4][0x8] ;  /* 0x01000100ff0477ac */ /* 0x000e220008000a00 */
[----:B------:R-:W-:Y:S01]  /*04a0*/  MOV R6, R2 ;  /* 0x0000000200067202 */ /* 0x000fe20000000f00 */
[----:B------:R-:W-:Y:S01]  /*04b0*/  IMAD.MOV.U32 R7, RZ, RZ, R16 ;  /* 0x000000ffff077224 */ /* 0x000fe200078e0010 */
[----:B------:R1:W-:Y:S01]  /*04c0*/  STL [R1], R0 ;  /* 0x0000000001007387 */ /* 0x0003e20000100800 */
[----:B------:R1:W2:Y:S01]  /*04d0*/  LDC.64 R8, c[0x4][R3] ;  /* 0x0100000003087b82 */ /* 0x0002a20000000a00 */
[----:B0-----:R-:W-:Y:S02]  /*04e0*/  IMAD.U32 R4, RZ, RZ, UR4 ;  /* 0x00000004ff047e24 */ /* 0x001fe4000f8e00ff */
[----:B-1----:R-:W-:-:S07]  /*04f0*/  IMAD.U32 R5, RZ, RZ, UR5 ;  /* 0x00000005ff057e24 */ /* 0x002fce000f8e00ff */
[----:B------:R-:W-:-:S07]  /*0500*/  LEPC R20, `(.L_x_4) ;  /* 0x000000001014794e */ /* 0x000fce0000000000 */
[----:B--2---:R-:W-:Y:S05]  /*0510*/  CALL.ABS.NOINC R8 ;  /* 0x0000000008007343 */ /* 0x004fea0003c00000 */
.L_x_4:
        /* <DEDUP_REMOVED lines=15> */
.L_x_5:
        /* <DEDUP_REMOVED lines=15> */
.L_x_6:
[----:B------:R-:W-:Y:S01]  /*0700*/  ISETP.NE.AND P0, PT, R17, 0x7, PT ;  /* 0x000000071100780c */ /* 0x000fe20003f05270 */
[----:B------:R-:W-:Y:S05]  /*0710*/  WARPSYNC.ALL ;  /* 0x0000000000007948 */ /* 0x000fea0003800000 */
[----:B------:R-:W-:Y:S07]  /*0720*/  BAR.SYNC.DEFER_BLOCKING 0x0 ;  /* 0x0000000000007b1d */ /* 0x000fee0000010000 */
[----:B------:R-:W-:Y:S05]  /*0730*/  @P0 BRA `(.L_x_7) ;  /* 0x00000000002c0947 */ /* 0x000fea0003800000 */
[----:B------:R-:W-:Y:S01]  /*0740*/  HFMA2 R0, -RZ, RZ, 0, 4.17232513427734375e-07 ;  /* 0x00000007ff007431 */ /* 0x000fe200000001ff */
[----:B------:R-:W-:Y:S01]  /*0750*/  MOV R3, 0x0 ;  /* 0x0000000000037802 */ /* 0x000fe20000000f00 */
[----:B------:R-:W0:Y:S01]  /*0760*/  LDCU.64 UR4, c[0x4][0x8] ;  /* 0x01000100ff0477ac */ /* 0x000e220008000a00 */
[----:B------:R-:W-:Y:S01]  /*0770*/  MOV R6, R2 ;  /* 0x0000000200067202 */ /* 0x000fe20000000f00 */
[----:B------:R-:W-:Y:S01]  /*0780*/  IMAD.MOV.U32 R7, RZ, RZ, R16 ;  /* 0x000000ffff077224 */ /* 0x000fe200078e0010 */
[----:B------:R1:W2:Y:S01]  /*0790*/  LDC.64 R8, c[0x4][R3] ;  /* 0x0100000003087b82 */ /* 0x0002a20000000a00 */
[----:B------:R1:W-:Y:S01]  /*07a0*/  STL [R1], R0 ;  /* 0x0000000001007387 */ /* 0x0003e20000100800 */
[----:B0-----:R-:W-:Y:S02]  /*07b0*/  IMAD.U32 R4, RZ, RZ, UR4 ;  /* 0x00000004ff047e24 */ /* 0x001fe4000f8e00ff */
[----:B-1----:R-:W-:-:S07]  /*07c0*/  IMAD.U32 R5, RZ, RZ, UR5 ;  /* 0x00000005ff057e24 */ /* 0x002fce000f8e00ff */
[----:B------:R-:W-:-:S07]  /*07d0*/  LEPC R20, `(.L_x_7) ;  /* 0x000000001014794e */ /* 0x000fce0000000000 */
[----:B--2---:R-:W-:Y:S05]  /*07e0*/  CALL.ABS.NOINC R8 ;  /* 0x0000000008007343 */ /* 0x004fea0003c00000 */
.L_x_7:
[----:B------:R-:W-:Y:S05]  /*07f0*/  WARPSYNC.ALL ;  /* 0x0000000000007948 */ /* 0x000fea0003800000 */
[----:B------:R-:W-:Y:S06]  /*0800*/  BAR.SYNC.DEFER_BLOCKING 0x0 ;  /* 0x0000000000007b1d */ /* 0x000fec0000010000 */
[----:B------:R-:W-:Y:S05]  /*0810*/  EXIT ;  /* 0x000000000000794d */ /* 0x000fea0003800000 */
.L_x_8:
[----:B------:R-:W-:-:S00]  /*0820*/  BRA `(.L_x_8) ;  /* 0xfffffffc00fc7947 */ /* 0x000fc0000383ffff */
[----:B------:R-:W-:-:S00]  /*0830*/  NOP ;  /* 0x0000000000007918 */ /* 0x000fc00000000000 */
        /* <DEDUP_REMOVED lines=12> */
.L_x_9:


//--------------------- .nv.global.init           --------------------------
	.section	.nv.global.init,"aw",@progbits
.nv.global.init:
	.type		$str,@object
	.size		$str,(.L_0 - $str)
$str:
        /*0000*/ 	.byte	0x48, 0x65, 0x6c, 0x6c, 0x6f, 0x20, 0x66, 0x72, 0x6f, 0x6d, 0x20, 0x74, 0x68, 0x72, 0x65, 0x61
        /*0010*/ 	.byte	0x64, 0x20, 0x25, 0x64, 0x0a, 0x00
.L_0:


//--------------------- .nv.shared.reserved.0     --------------------------
	.section	.nv.shared.reserved.0,"aw",@nobits
	.weak		__nv_reservedSMEM_offset_0_alias
	.size		__nv_reservedSMEM_offset_0_alias, 0, 64
	.other		__nv_reservedSMEM_offset_0_alias,@"STO_CUDA_RESERVED_SHARED STV_DEFAULT"
__nv_reservedSMEM_offset_0_alias:
	.zero		0
	.zero		64


//--------------------- .nv.constant0._Z5hellov   --------------------------
	.section	.nv.constant0._Z5hellov,"a",@progbits
	.sectionflags	@""
	.align	4
.nv.constant0._Z5hellov:
	.zero		896


//--------------------- SYMBOLS --------------------------

	.type		.nv.reservedSmem.offset0,@object
	.size		.nv.reservedSmem.offset0,0x4
	.type		vprintf,@function
